//
// Generated by NVIDIA NVVM Compiler
//
// Compiler Build ID: CL-36424714
// Cuda compilation tools, release 13.0, V13.0.88
// Based on NVVM 20.0.0
//

.version 9.0
.target sm_100
.address_size 64

	// .globl	_Z6vecAddiiPfS_S_

.visible .entry _Z6vecAddiiPfS_S_(
	.param .u32 _Z6vecAddiiPfS_S__param_0,
	.param .u32 _Z6vecAddiiPfS_S__param_1,
	.param .u64 .ptr .align 1 _Z6vecAddiiPfS_S__param_2,
	.param .u64 .ptr .align 1 _Z6vecAddiiPfS_S__param_3,
	.param .u64 .ptr .align 1 _Z6vecAddiiPfS_S__param_4
)
{
	.reg .pred 	%p<6>;
	.reg .b32 	%r<29>;
	.reg .b64 	%rd<8>;

	// begin inline asm
	mov.u32 %r6, %envreg2;
	// end inline asm
	cvt.u64.u32 	%rd3, %r6;
	// begin inline asm
	mov.u32 %r7, %envreg1;
	// end inline asm
	cvt.u64.u32 	%rd4, %r7;
	shl.b64 	%rd5, %rd4, 32;
	or.b64  	%rd1, %rd5, %rd3;
	add.s64 	%rd2, %rd1, 4;
	mov.u32 	%r9, %tid.x;
	mov.u32 	%r10, %tid.y;
	add.s32 	%r11, %r9, %r10;
	mov.u32 	%r12, %tid.z;
	or.b32  	%r1, %r11, %r12;
	mov.u32 	%r13, %nctaid.x;
	mov.u32 	%r14, %nctaid.y;
	mul.lo.s32 	%r15, %r13, %r14;
	mov.u32 	%r16, %nctaid.z;
	mul.lo.s32 	%r17, %r15, %r16;
	mov.u32 	%r18, %ctaid.x;
	mov.u32 	%r19, %ctaid.y;
	add.s32 	%r20, %r18, %r19;
	mov.u32 	%r21, %ctaid.z;
	neg.s32 	%r22, %r21;
	setp.eq.s32 	%p1, %r20, %r22;
	sub.s32 	%r23, -2147483647, %r17;
	selp.b32 	%r2, %r23, 1, %p1;
	mov.b32 	%r28, 0;
$L__BB0_1:
	setp.ne.s64 	%p2, %rd1, 0;
	add.s32 	%r28, %r28, 1;
	@%p2 bra 	$L__BB0_3;
	// begin inline asm
	trap;
	// end inline asm
$L__BB0_3:
	setp.ne.s32 	%p3, %r1, 0;
	barrier.sync 	0;
	@%p3 bra 	$L__BB0_6;
	// begin inline asm
	atom.add.release.gpu.u32 %r24,[%rd2],%r2;
	// end inline asm
$L__BB0_5:
	// begin inline asm
	ld.acquire.gpu.u32 %r26,[%rd2];
	// end inline asm
	xor.b32  	%r27, %r26, %r24;
	setp.gt.s32 	%p4, %r27, -1;
	@%p4 bra 	$L__BB0_5;
$L__BB0_6:
	barrier.sync 	0;
	setp.ne.s32 	%p5, %r28, 1000000;
	@%p5 bra 	$L__BB0_1;
	ret;

}


// ===== COMPILED SASS (sm_100) =====

	.target	sm_100

	.elftype	@"ET_EXEC"


//--------------------- .note.nv.tkinfo           --------------------------
	.section	.note.nv.tkinfo,"",@"SHT_NOTE"
	.sectionflags	@"SHF_NOTE_NV_TKINFO"
	.tkinfo
        /*0018*/ 	.word	0x00000002
        /*0030*/ 	.string	""
        /*0030*/ 	.string	"ptxas"
        /*0030*/ 	.string	"Cuda compilation tools, release 13.0, V13.0.88"
        /*0030*/ 	.string	"Build cuda_13.0.r13.0/compiler.36424714_0"
        /*0030*/ 	.string	"-arch sm_100 -m 64 "



//--------------------- .note.nv.cuinfo           --------------------------
	.section	.note.nv.cuinfo,"",@"SHT_NOTE"
	.sectionflags	@"SHF_NOTE_NV_CUINFO"
        /*0018*/ 	.short	0x0002
        /*001a*/ 	.short	0x0064
        /*001c*/ 	.short	0x0082
	.zero		2


//--------------------- .nv.info                  --------------------------
	.section	.nv.info,"",@"SHT_CUDA_INFO"
	.align	4


	//----- nvinfo : EIATTR_REGCOUNT
	.align		4
        /*0000*/ 	.byte	0x04, 0x2f
        /*0002*/ 	.short	(.L_1 - .L_0)
	.align		4
.L_0:
        /*0004*/ 	.word	index@(_Z6vecAddiiPfS_S_)
        /*0008*/ 	.word	0x0000000b


	//----- nvinfo : EIATTR_FRAME_SIZE
	.align		4
.L_1:
        /*000c*/ 	.byte	0x04, 0x11
        /*000e*/ 	.short	(.L_3 - .L_2)
	.align		4
.L_2:
        /*0010*/ 	.word	index@(_Z6vecAddiiPfS_S_)
        /*0014*/ 	.word	0x00000000


	//----- nvinfo : EIATTR_MIN_STACK_SIZE
	.align		4
.L_3:
        /*0018*/ 	.byte	0x04, 0x12
        /*001a*/ 	.short	(.L_5 - .L_4)
	.align		4
.L_4:
        /*001c*/ 	.word	index@(_Z6vecAddiiPfS_S_)
        /*0020*/ 	.word	0x00000000
.L_5:


//--------------------- .nv.compat                --------------------------
	.section	.nv.compat,"",@"SHT_CUDA_COMPAT_INFO"
	.align	4
        /*0000*/ 	.byte	0x02, 0x09, 0x00, 0x00, 0x02, 0x02, 0x01, 0x00, 0x02, 0x05, 0x05, 0x00, 0x03, 0x07, 0x01, 0x01
        /*0010*/ 	.byte	0x02, 0x03, 0x00, 0x00, 0x02, 0x06, 0x01, 0x00, 0x04, 0x0b, 0x08, 0x00, 0x09, 0x00, 0x00, 0x00
        /*0020*/ 	.byte	0x00, 0x00, 0x00, 0x00


//--------------------- .nv.info._Z6vecAddiiPfS_S_ --------------------------
	.section	.nv.info._Z6vecAddiiPfS_S_,"",@"SHT_CUDA_INFO"
	.sectionflags	@""
	.align	4


	//----- nvinfo : EIATTR_CUDA_API_VERSION
	.align		4
        /*0000*/ 	.byte	0x04, 0x37
        /*0002*/ 	.short	(.L_7 - .L_6)
.L_6:
        /*0004*/ 	.word	0x00000082


	//----- nvinfo : EIATTR_KPARAM_INFO
	.align		4
.L_7:
        /*0008*/ 	.byte	0x04, 0x17
        /*000a*/ 	.short	(.L_9 - .L_8)
.L_8:
        /*000c*/ 	.word	0x00000000
        /*0010*/ 	.short	0x0004
        /*0012*/ 	.short	0x0018
        /*0014*/ 	.byte	0x00, 0xf5, 0x21, 0x00


	//----- nvinfo : EIATTR_KPARAM_INFO
	.align		4
.L_9:
        /*0018*/ 	.byte	0x04, 0x17
        /*001a*/ 	.short	(.L_11 - .L_10)
.L_10:
        /*001c*/ 	.word	0x00000000
        /*0020*/ 	.short	0x0003
        /*0022*/ 	.short	0x0010
        /*0024*/ 	.byte	0x00, 0xf5, 0x21, 0x00


	//----- nvinfo : EIATTR_KPARAM_INFO
	.align		4
.L_11:
        /*0028*/ 	.byte	0x04, 0x17
        /*002a*/ 	.short	(.L_13 - .L_12)
.L_12:
        /*002c*/ 	.word	0x00000000
        /*0030*/ 	.short	0x0002
        /*0032*/ 	.short	0x0008
        /*0034*/ 	.byte	0x00, 0xf5, 0x21, 0x00


	//----- nvinfo : EIATTR_KPARAM_INFO
	.align		4
.L_13:
        /*0038*/ 	.byte	0x04, 0x17
        /*003a*/ 	.short	(.L_15 - .L_14)
.L_14:
        /*003c*/ 	.word	0x00000000
        /*0040*/ 	.short	0x0001
        /*0042*/ 	.short	0x0004
        /*0044*/ 	.byte	0x00, 0xf0, 0x11, 0x00


	//----- nvinfo : EIATTR_KPARAM_INFO
	.align		4
.L_15:
        /*0048*/ 	.byte	0x04, 0x17
        /*004a*/ 	.short	(.L_17 - .L_16)
.L_16:
        /*004c*/ 	.word	0x00000000
        /*0050*/ 	.short	0x0000
        /*0052*/ 	.short	0x0000
        /*0054*/ 	.byte	0x00, 0xf0, 0x11, 0x00


	//----- nvinfo : EIATTR_SPARSE_MMA_MASK
	.align		4
.L_17:
        /*0058*/ 	.byte	0x03, 0x50
        /*005a*/ 	.short	0x0000


	//----- nvinfo : EIATTR_MAXREG_COUNT
	.align		4
        /*005c*/ 	.byte	0x03, 0x1b
        /*005e*/ 	.short	0x00ff


	//----- nvinfo : EIATTR_NUM_BARRIERS
	.align		4
        /*0060*/ 	.byte	0x02, 0x4c
        /*0062*/ 	.byte	0x01
	.zero		1


	//----- nvinfo : EIATTR_MERCURY_ISA_VERSION
	.align		4
        /*0064*/ 	.byte	0x03, 0x5f
        /*0066*/ 	.short	0x0101


	//----- nvinfo : EIATTR_INT_WARP_WIDE_INSTR_OFFSETS
	.align		4
        /*0068*/ 	.byte	0x04, 0x31
        /*006a*/ 	.short	(.L_19 - .L_18)


	//   ....[0]....
.L_18:
        /*006c*/ 	.word	0x000002c0


	//   ....[1]....
        /*0070*/ 	.word	0x000003a0


	//----- nvinfo : EIATTR_COOP_GROUP_MASK_REGIDS
	.align		4
.L_19:
        /*0074*/ 	.byte	0x04, 0x29
        /*0076*/ 	.short	(.L_21 - .L_20)


	//   ....[0]....
.L_20:
        /*0078*/ 	.word	0xffffffff


	//   ....[1]....
        /*007c*/ 	.word	0xffffffff


	//   ....[2]....
        /*0080*/ 	.word	0x05000000


	//   ....[3]....
        /*0084*/ 	.word	0x05000000


	//----- nvinfo : EIATTR_COOP_GROUP_INSTR_OFFSETS
	.align		4
.L_21:
        /*0088*/ 	.byte	0x04, 0x28
        /*008a*/ 	.short	(.L_23 - .L_22)


	//   ....[0]....
.L_22:
        /*008c*/ 	.word	0x00000280


	//   ....[1]....
        /*0090*/ 	.word	0x00000450


	//   ....[2]....
        /*0094*/ 	.word	0x00000500


	//   ....[3]....
        /*0098*/ 	.word	0x000005b0


	//----- nvinfo : EIATTR_VRC_CTA_INIT_COUNT
	.align		4
.L_23:
        /*009c*/ 	.byte	0x02, 0x4a
	.zero		1
	.zero		1


	//----- nvinfo : EIATTR_EXIT_INSTR_OFFSETS
	.align		4
        /*00a0*/ 	.byte	0x04, 0x1c
        /*00a2*/ 	.short	(.L_25 - .L_24)


	//   ....[0]....
.L_24:
        /*00a4*/ 	.word	0x00000480


	//----- nvinfo : EIATTR_CRS_STACK_SIZE
	.align		4
.L_25:
        /*00a8*/ 	.byte	0x04, 0x1e
        /*00aa*/ 	.short	(.L_27 - .L_26)
.L_26:
        /*00ac*/ 	.word	0x00000000


	//----- nvinfo : EIATTR_CBANK_PARAM_SIZE
	.align		4
.L_27:
        /*00b0*/ 	.byte	0x03, 0x19
        /*00b2*/ 	.short	0x0020


	//----- nvinfo : EIATTR_PARAM_CBANK
	.align		4
        /*00b4*/ 	.byte	0x04, 0x0a
        /*00b6*/ 	.short	(.L_29 - .L_28)
	.align		4
.L_28:
        /*00b8*/ 	.word	index@(.nv.constant0._Z6vecAddiiPfS_S_)
        /*00bc*/ 	.short	0x0380
        /*00be*/ 	.short	0x0020


	//----- nvinfo : EIATTR_SW_WAR
	.align		4
.L_29:
        /*00c0*/ 	.byte	0x04, 0x36
        /*00c2*/ 	.short	(.L_31 - .L_30)
.L_30:
        /*00c4*/ 	.word	0x00000008
.L_31:


//--------------------- .nv.callgraph             --------------------------
	.section	.nv.callgraph,"",@"SHT_CUDA_CALLGRAPH"
	.align	4
	.sectionentsize	8
	.align		4
        /*0000*/ 	.word	0x00000000
	.align		4
        /*0004*/ 	.word	0xffffffff
	.align		4
        /*0008*/ 	.word	0x00000000
	.align		4
        /*000c*/ 	.word	0xfffffffe
	.align		4
        /*0010*/ 	.word	0x00000000
	.align		4
        /*0014*/ 	.word	0xfffffffd
	.align		4
        /*0018*/ 	.word	0x00000000
	.align		4
        /*001c*/ 	.word	0xfffffffc


//--------------------- .text._Z6vecAddiiPfS_S_   --------------------------
	.section	.text._Z6vecAddiiPfS_S_,"ax",@progbits
	.align	128
        .global         _Z6vecAddiiPfS_S_
        .type           _Z6vecAddiiPfS_S_,@function
        .size           _Z6vecAddiiPfS_S_,(.L_x_14 - _Z6vecAddiiPfS_S_)
        .other          _Z6vecAddiiPfS_S_,@"STO_CUDA_ENTRY STV_DEFAULT"
_Z6vecAddiiPfS_S_:
.text._Z6vecAddiiPfS_S_:
[----:B------:R-:W-:Y:S01]  /*0000*/  LDC R1, c[0x0][0x37c] ;  /* 0x0000df00ff017b82 */ /* 0x000fe20000000800 */
[----:B------:R-:W0:Y:S01]  /*0010*/  S2R R0, SR_TID.X ;  /* 0x0000000000007919 */ /* 0x000e220000002100 */
[----:B------:R-:W1:Y:S06]  /*0020*/  LDCU UR4, c[0x0][0x370] ;  /* 0x00006e00ff0477ac */ /* 0x000e6c0008000800 */
[----:B------:R-:W-:Y:S01]  /*0030*/  S2UR UR7, SR_CTAID.X ;  /* 0x00000000000779c3 */ /* 0x000fe20000002500 */
[----:B------:R-:W-:Y:S01]  /*0040*/  IMAD.MOV.U32 R8, RZ, RZ, RZ ;  /* 0x000000ffff087224 */ /* 0x000fe200078e00ff */
[----:B------:R-:W0:Y:S01]  /*0050*/  S2R R3, SR_TID.Y ;  /* 0x0000000000037919 */ /* 0x000e220000002200 */
[----:B------:R-:W2:Y:S01]  /*0060*/  LDCU UR5, c[0x0][0x374] ;  /* 0x00006e80ff0577ac */ /* 0x000ea20008000800 */
[----:B------:R-:W3:Y:S01]  /*0070*/  S2R R5, SR_TID.Z ;  /* 0x0000000000057919 */ /* 0x000ee20000002300 */
[----:B------:R-:W4:Y:S03]  /*0080*/  LDCU UR6, c[0x0][0x378] ;  /* 0x00006f00ff0677ac */ /* 0x000f260008000800 */
[----:B------:R-:W5:Y:S01]  /*0090*/  S2UR UR8, SR_CTAID.Y ;  /* 0x00000000000879c3 */ /* 0x000f620000002600 */
[----:B------:R-:W0:Y:S01]  /*00a0*/  LDCU.64 UR12, c[0x0][0x358] ;  /* 0x00006b00ff0c77ac */ /* 0x000e220008000a00 */
[----:B------:R-:W-:-:S06]  /*00b0*/  RPCMOV.32 Rpc.LO, R2 ;  /* 0x0000000200007352 */ /* 0x000fcc0000000000 */
[----:B------:R-:W-:-:S05]  /*00c0*/  CS2R.32 R2, SR_CgaSize ;  /* 0x0000000000027805 */ /* 0x000fca0000008a00 */
[----:B------:R-:W-:-:S05]  /*00d0*/  IMAD R2, R2, -0xa0, RZ ;  /* 0xffffff6002027824 */ /* 0x000fca00078e02ff */
[----:B------:R-:W-:Y:S02]  /*00e0*/  R2UR UR11, R2 ;  /* 0x00000000020b72ca */ /* 0x000fe400000e0000 */
[----:B------:R-:W-:-:S12]  /*00f0*/  RPCMOV.32 R2, Rpc.LO ;  /* 0x0000000000027353 */ /* 0x000fd80000000000 */
[----:B------:R-:W0:Y:S01]  /*0100*/  LDCU UR11, c[0x0][UR11+0x258] ;  /* 0x00004b000b0b77ac */ /* 0x000e220008000800 */
[----:B------:R-:W4:Y:S01]  /*0110*/  S2UR UR9, SR_CTAID.Z ;  /* 0x00000000000979c3 */ /* 0x000f220000002700 */
[----:B-1----:R-:W-:Y:S01]  /*0120*/  UIADD3 UR10, UPT, UPT, URZ, -UR4, URZ ;  /* 0x80000004ff0a7290 */ /* 0x002fe2000fffe0ff */
[----:B------:R-:W-:-:S06]  /*0130*/  RPCMOV.32 Rpc.LO, R2 ;  /* 0x0000000200007352 */ /* 0x000fcc0000000000 */
[----:B------:R-:W-:-:S05]  /*0140*/  CS2R.32 R2, SR_CgaSize ;  /* 0x0000000000027805 */ /* 0x000fca0000008a00 */
[----:B------:R-:W-:-:S05]  /*0150*/  IMAD R2, R2, -0xa0, RZ ;  /* 0xffffff6002027824 */ /* 0x000fca00078e02ff */
[----:B------:R-:W-:Y:S02]  /*0160*/  R2UR UR14, R2 ;  /* 0x00000000020e72ca */ /* 0x000fe400000e0000 */
[----:B------:R-:W-:-:S12]  /*0170*/  RPCMOV.32 R2, Rpc.LO ;  /* 0x0000000000027353 */ /* 0x000fd80000000000 */
[----:B------:R-:W1:Y:S01]  /*0180*/  LDCU UR14, c[0x0][UR14+0x254] ;  /* 0x00004a800e0e77ac */ /* 0x000e620008000800 */
[----:B-----5:R-:W-:Y:S01]  /*0190*/  UIADD3 UR4, UPT, UPT, UR7, UR8, URZ ;  /* 0x0000000807047290 */ /* 0x020fe2000fffe0ff */
[----:B0-----:R-:W-:Y:S02]  /*01a0*/  IMAD.IADD R0, R0, 0x1, R3 ;  /* 0x0000000100007824 */ /* 0x001fe400078e0203 */
[----:B------:R-:W-:Y:S02]  /*01b0*/  UMOV UR7, UR10 ;  /* 0x0000000a00077c82 */ /* 0x000fe40008000000 */
[----:B--2---:R-:W-:Y:S01]  /*01c0*/  UIMAD UR5, UR7, UR5, URZ ;  /* 0x00000005070572a4 */ /* 0x004fe2000f8e02ff */
[----:B---3--:R-:W-:Y:S01]  /*01d0*/  LOP3.LUT P0, RZ, R0, R5, RZ, 0xfc, !PT ;  /* 0x0000000500ff7212 */ /* 0x008fe2000780fcff */
[----:B----4-:R-:W-:-:S04]  /*01e0*/  UIADD3 UR9, UPT, UPT, -UR9, URZ, URZ ;  /* 0x000000ff09097290 */ /* 0x010fc8000fffe1ff */
[----:B------:R-:W-:Y:S02]  /*01f0*/  UISETP.NE.AND UP0, UPT, UR4, UR9, UPT ;  /* 0x000000090400728c */ /* 0x000fe4000bf05270 */
[----:B------:R-:W-:-:S04]  /*0200*/  UIMAD UR4, UR6, UR5, -0x7fffffff ;  /* 0x80000001060474a4 */ /* 0x000fc8000f8e0205 */
[----:B-1----:R-:W-:-:S12]  /*0210*/  USEL UR4, UR4, 0x1, !UP0 ;  /* 0x0000000104047887 */ /* 0x002fd8000c000000 */
.L_x_6:
[----:B------:R-:W-:-:S04]  /*0220*/  UISETP.NE.U32.AND UP0, UPT, UR11, URZ, UPT ;  /* 0x000000ff0b00728c */ /* 0x000fc8000bf05070 */
[----:B------:R-:W-:-:S09]  /*0230*/  UISETP.NE.AND.EX UP0, UPT, UR14, URZ, UPT, UP0 ;  /* 0x000000ff0e00728c */ /* 0x000fd2000bf05300 */
[----:B------:R-:W-:Y:S05]  /*0240*/  BRA.U !UP0, `(.L_x_0) ;  /* 0x0000000108907547 */ /* 0x000fea000b800000 */
[----:B------:R-:W-:Y:S01]  /*0250*/  UMOV UR5, 0xffffffff ;  /* 0xffffffff00057882 */ /* 0x000fe20000000000 */
[----:B------:R-:W-:Y:S02]  /*0260*/  VIADD R8, R8, 0x1 ;  /* 0x0000000108087836 */ /* 0x000fe40000000000 */
[----:B------:R-:W-:Y:S05]  /*0270*/  BRA.DIV UR5, `(.L_x_1) ;  /* 0x0000000205887947 */ /* 0x000fea000b800000 */
[----:B------:R-:W-:Y:S06]  /*0280*/  BAR.SYNC.DEFER_BLOCKING 0x0 ;  /* 0x0000000000007b1d */ /* 0x000fec0000010000 */
.L_x_9:
[----:B------:R-:W-:Y:S04]  /*0290*/  BSSY B0, `(.L_x_2) ;  /* 0x0000019000007945 */ /* 0x000fe80003800000 */
[----:B------:R-:W-:Y:S05]  /*02a0*/  @P0 BRA `(.L_x_3) ;  /* 0x00000000005c0947 */ /* 0x000fea0003800000 */
[----:B------:R-:W0:Y:S01]  /*02b0*/  S2R R3, SR_LANEID ;  /* 0x0000000000037919 */ /* 0x000e220000000000 */
[----:B------:R-:W-:Y:S01]  /*02c0*/  VOTEU.ANY UR5, UPT, PT ;  /* 0x0000000000057886 */ /* 0x000fe200038e0100 */
[----:B------:R-:W-:Y:S01]  /*02d0*/  MOV R2, UR11 ;  /* 0x0000000b00027c02 */ /* 0x000fe20008000f00 */
[----:B------:R-:W-:Y:S08]  /*02e0*/  FLO.U32 R4, UR5 ;  /* 0x0000000500047d00 */ /* 0x000ff000080e0000 */
[----:B------:R-:W1:Y:S02]  /*02f0*/  POPC R0, UR5 ;  /* 0x0000000500007d09 */ /* 0x000e640008000000 */
[----:B-1----:R-:W-:Y:S01]  /*0300*/  IMAD R5, R0, UR4, RZ ;  /* 0x0000000400057c24 */ /* 0x002fe2000f8e02ff */
[----:B0-----:R-:W-:Y:S01]  /*0310*/  ISETP.EQ.U32.AND P1, PT, R4, R3, PT ;  /* 0x000000030400720c */ /* 0x001fe20003f22070 */
[----:B------:R-:W-:-:S12]  /*0320*/  IMAD.U32 R3, RZ, RZ, UR14 ;  /* 0x0000000eff037e24 */ /* 0x000fd8000f8e00ff */
[----:B------:R-:W-:Y:S06]  /*0330*/  @P1 MEMBAR.ALL.GPU ;  /* 0x0000000000001992 */ /* 0x000fec000000a000 */
[----:B------:R-:W-:-:S00]  /*0340*/  @P1 ERRBAR ;  /* 0x00000000000019ab */ /* 0x000fc00000000000 */
[----:B------:R-:W-:Y:S06]  /*0350*/  @P1 CGAERRBAR ;  /* 0x00000000000015ab */ /* 0x000fec0000000000 */
[----:B------:R-:W2:Y:S01]  /*0360*/  @P1 ATOM.E.ADD.STRONG.GPU PT, R5, desc[UR12][R2.64+0x4], R5 ;  /* 0x800004050205198a */ /* 0x000ea200081ef10c */
[----:B------:R-:W0:Y:S02]  /*0370*/  S2R R6, SR_LTMASK ;  /* 0x0000000000067919 */ /* 0x000e240000003900 */
[----:B0-----:R-:W-:-:S04]  /*0380*/  LOP3.LUT R6, R6, UR5, RZ, 0xc0, !PT ;  /* 0x0000000506067c12 */ /* 0x001fc8000f8ec0ff */
[----:B------:R-:W0:Y:S01]  /*0390*/  POPC R7, R6 ;  /* 0x0000000600077309 */ /* 0x000e220000000000 */
[----:B--2---:R-:W0:Y:S02]  /*03a0*/  SHFL.IDX PT, R0, R5, R4, 0x1f ;  /* 0x00001f0405007589 */ /* 0x004e2400000e0000 */
[----:B0-----:R-:W-:-:S07]  /*03b0*/  IMAD R0, R7, UR4, R0 ;  /* 0x0000000407007c24 */ /* 0x001fce000f8e0200 */
.L_x_4:
[----:B------:R-:W2:Y:S04]  /*03c0*/  LD.E.STRONG.GPU R5, desc[UR12][R2.64+0x4] ;  /* 0x0000040c02057980 */ /* 0x000ea8000c10f900 */
[----:B--2---:R-:W-:Y:S01]  /*03d0*/  CCTL.IVALL ;  /* 0x00000000ff00798f */ /* 0x004fe20002000000 */
[----:B------:R-:W-:Y:S05]  /*03e0*/  YIELD ;  /* 0x0000000000007946 */ /* 0x000fea0003800000 */
[----:B------:R-:W-:-:S04]  /*03f0*/  LOP3.LUT R5, R5, R0, RZ, 0x3c, !PT ;  /* 0x0000000005057212 */ /* 0x000fc800078e3cff */
[----:B------:R-:W-:-:S13]  /*0400*/  ISETP.GT.AND P1, PT, R5, -0x1, PT ;  /* 0xffffffff0500780c */ /* 0x000fda0003f24270 */
[----:B------:R-:W-:Y:S05]  /*0410*/  @P1 BRA `(.L_x_4) ;  /* 0xfffffffc00e81947 */ /* 0x000fea000383ffff */
.L_x_3:
[----:B------:R-:W-:Y:S05]  /*0420*/  BSYNC B0 ;  /* 0x0000000000007941 */ /* 0x000fea0003800000 */
.L_x_2:
[----:B------:R-:W-:-:S03]  /*0430*/  UMOV UR5, 0xffffffff ;  /* 0xffffffff00057882 */ /* 0x000fc60000000000 */
[----:B------:R-:W-:Y:S05]  /*0440*/  BRA.DIV UR5, `(.L_x_5) ;  /* 0x0000000205407947 */ /* 0x000fea000b800000 */
[----:B------:R-:W-:Y:S06]  /*0450*/  BAR.SYNC.DEFER_BLOCKING 0x0 ;  /* 0x0000000000007b1d */ /* 0x000fec0000010000 */
.L_x_12:
[----:B------:R-:W-:-:S13]  /*0460*/  ISETP.NE.AND P1, PT, R8, 0xf4240, PT ;  /* 0x000f42400800780c */ /* 0x000fda0003f25270 */
[----:B------:R-:W-:Y:S05]  /*0470*/  @P1 BRA `(.L_x_6) ;  /* 0xfffffffc00681947 */ /* 0x000fea000383ffff */
[----:B------:R-:W-:Y:S05]  /*0480*/  EXIT ;  /* 0x000000000000794d */ /* 0x000fea0003800000 */
.L_x_0:
[----:B------:R-:W-:Y:S05]  /*0490*/  BPT.TRAP 0x1 ;  /* 0x000000040000795c */ /* 0x000fea0000300000 */
.L_x_1:
[----:B------:R-:W-:Y:S01]  /*04a0*/  BSSY B0, `(.L_x_7) ;  /* 0x0000009000007945 */ /* 0x000fe20003800000 */
[----:B------:R-:W-:Y:S01]  /*04b0*/  CS2R R2, SRZ ;  /* 0x0000000000027805 */ /* 0x000fe2000001ff00 */
[----:B------:R-:W-:-:S07]  /*04c0*/  IMAD.MOV.U32 R0, RZ, RZ, -0x1 ;  /* 0xffffffffff007424 */ /* 0x000fce00078e00ff */
[----:B------:R-:W-:Y:S05]  /*04d0*/  WARPSYNC.COLLECTIVE.ALL `(.L_x_8) ;  /* 0x0000000000147948 */ /* 0x000fea0003c00000 */
[----:B------:R-:W-:-:S04]  /*04e0*/  SHF.L.U32 R2, R2, 0x10, RZ ;  /* 0x0000001002027819 */ /* 0x000fc800000006ff */
[----:B------:R-:W-:-:S05]  /*04f0*/  LOP3.LUT R2, R2, 0xf, R3, 0xf8, !PT ;  /* 0x0000000f02027812 */ /* 0x000fca00078ef803 */
[----:B------:R0:W-:Y:S02]  /*0500*/  BAR.SYNC.DEFER_BLOCKING R2, R2 ;  /* 0x000000020000731d */ /* 0x0001e40000010000 */
[----:B0-----:R-:W-:-:S04]  /*0510*/  SHF.R.U32 R2, R2, 0x10, RZ ;  /* 0x0000001002027819 */ /* 0x001fc800000016ff */
[----:B------:R-:W-:Y:S05]  /*0520*/  ENDCOLLECTIVE ;  /* 0x000000000000791b */ /* 0x000fea0003800000 */
.L_x_8:
[----:B------:R-:W-:Y:S05]  /*0530*/  BSYNC B0 ;  /* 0x0000000000007941 */ /* 0x000fea0003800000 */
.L_x_7:
[----:B------:R-:W-:Y:S05]  /*0540*/  BRA `(.L_x_9) ;  /* 0xfffffffc00507947 */ /* 0x000fea000383ffff */
.L_x_5:
[----:B------:R-:W-:Y:S01]  /*0550*/  BSSY B0, `(.L_x_10) ;  /* 0x0000009000007945 */ /* 0x000fe20003800000 */
[----:B------:R-:W-:Y:S02]  /*0560*/  CS2R R2, SRZ ;  /* 0x0000000000027805 */ /* 0x000fe4000001ff00 */
[----:B------:R-:W-:-:S07]  /*0570*/  MOV R0, 0xffffffff ;  /* 0xffffffff00007802 */ /* 0x000fce0000000f00 */
[----:B------:R-:W-:Y:S05]  /*0580*/  WARPSYNC.COLLECTIVE.ALL `(.L_x_11) ;  /* 0x0000000000147948 */ /* 0x000fea0003c00000 */
[----:B------:R-:W-:-:S04]  /*0590*/  SHF.L.U32 R2, R2, 0x10, RZ ;  /* 0x0000001002027819 */ /* 0x000fc800000006ff */
[----:B------:R-:W-:-:S05]  /*05a0*/  LOP3.LUT R2, R2, 0xf, R3, 0xf8, !PT ;  /* 0x0000000f02027812 */ /* 0x000fca00078ef803 */
[----:B------:R0:W-:Y:S02]  /*05b0*/  BAR.SYNC.DEFER_BLOCKING R2, R2 ;  /* 0x000000020000731d */ /* 0x0001e40000010000 */
[----:B0-----:R-:W-:-:S04]  /*05c0*/  SHF.R.U32 R2, R2, 0x10, RZ ;  /* 0x0000001002027819 */ /* 0x001fc800000016ff */
[----:B------:R-:W-:Y:S05]  /*05d0*/  ENDCOLLECTIVE ;  /* 0x000000000000791b */ /* 0x000fea0003800000 */
.L_x_11:
[----:B------:R-:W-:Y:S05]  /*05e0*/  BSYNC B0 ;  /* 0x0000000000007941 */ /* 0x000fea0003800000 */
.L_x_10:
[----:B------:R-:W-:Y:S05]  /*05f0*/  BRA `(.L_x_12) ;  /* 0xfffffffc00987947 */ /* 0x000fea000383ffff */
.L_x_13:
[----:B------:R-:W-:-:S00]  /*0600*/  BRA `(.L_x_13) ;  /* 0xfffffffc00fc7947 */ /* 0x000fc0000383ffff */
[----:B------:R-:W-:-:S00]  /*0610*/  NOP ;  /* 0x0000000000007918 */ /* 0x000fc00000000000 */
        /* <DEDUP_REMOVED lines=14> */
.L_x_14:


//--------------------- .nv.shared.reserved.0     --------------------------
	.section	.nv.shared.reserved.0,"aw",@nobits
	.weak		__nv_reservedSMEM_offset_0_alias
	.size		__nv_reservedSMEM_offset_0_alias, 0, 64
	.other		__nv_reservedSMEM_offset_0_alias,@"STO_CUDA_RESERVED_SHARED STV_DEFAULT"
__nv_reservedSMEM_offset_0_alias:
	.zero		0
	.zero		64


//--------------------- .nv.constant0._Z6vecAddiiPfS_S_ --------------------------
	.section	.nv.constant0._Z6vecAddiiPfS_S_,"a",@progbits
	.sectionflags	@""
	.align	4
.nv.constant0._Z6vecAddiiPfS_S_:
	.zero		928


//--------------------- SYMBOLS --------------------------

	.type		.nv.reservedSmem.offset0,@object
	.size		.nv.reservedSmem.offset0,0x4
